	.headerflags	@"EF_CUDA_TEXMODE_UNIFIED EF_CUDA_64BIT_ADDRESS EF_CUDA_ACCELERATORS EF_CUDA_SM90 EF_CUDA_VIRTUAL_SM(EF_CUDA_SM90)"
	.elftype	@"ET_EXEC"


//--------------------- .nv.info                  --------------------------
	.section	.nv.info,"",@"SHT_CUDA_INFO"
	.align	4


	//----- nvinfo : EIATTR_REGCOUNT
	.align		4
        /*0000*/ 	.byte	0x04, 0x2f
        /*0002*/ 	.short	(.L_1 - .L_0)
	.align		4
.L_0:
        /*0004*/ 	.word	index@(triton_poi_fused_clone_0)
        /*0008*/ 	.word	0x0000000c


	//----- nvinfo : EIATTR_MIN_STACK_SIZE
	.align		4
.L_1:
        /*000c*/ 	.byte	0x04, 0x12
        /*000e*/ 	.short	(.L_3 - .L_2)
	.align		4
.L_2:
        /*0010*/ 	.word	index@(triton_poi_fused_clone_0)
        /*0014*/ 	.word	0x00000000


	//----- nvinfo : EIATTR_FRAME_SIZE
	.align		4
.L_3:
        /*0018*/ 	.byte	0x04, 0x11
        /*001a*/ 	.short	(.L_5 - .L_4)
	.align		4
.L_4:
        /*001c*/ 	.word	index@(triton_poi_fused_clone_0)
        /*0020*/ 	.word	0x00000000


	//----- nvinfo : EIATTR_MIN_STACK_SIZE
	.align		4
.L_5:
        /*0024*/ 	.byte	0x04, 0x12
        /*0026*/ 	.short	(.L_7 - .L_6)
	.align		4
.L_6:
        /*0028*/ 	.word	index@(triton_poi_fused_clone_0)
        /*002c*/ 	.word	0x00000000
.L_7:


//--------------------- .nv.info.triton_poi_fused_clone_0 --------------------------
	.section	.nv.info.triton_poi_fused_clone_0,"",@"SHT_CUDA_INFO"
	.sectionflags	@""
	.align	4


	//----- nvinfo : EIATTR_CUDA_API_VERSION
	.align		4
        /*0000*/ 	.byte	0x04, 0x37
        /*0002*/ 	.short	(.L_9 - .L_8)
.L_8:
        /*0004*/ 	.word	0x0000007c


	//----- nvinfo : EIATTR_KPARAM_INFO
	.align		4
.L_9:
        /*0008*/ 	.byte	0x04, 0x17
        /*000a*/ 	.short	(.L_11 - .L_10)
.L_10:
        /*000c*/ 	.word	0x00000000
        /*0010*/ 	.short	0x0002
        /*0012*/ 	.short	0x0010
        /*0014*/ 	.byte	0x00, 0xf0, 0x11, 0x00


	//----- nvinfo : EIATTR_KPARAM_INFO
	.align		4
.L_11:
        /*0018*/ 	.byte	0x04, 0x17
        /*001a*/ 	.short	(.L_13 - .L_12)
.L_12:
        /*001c*/ 	.word	0x00000000
        /*0020*/ 	.short	0x0001
        /*0022*/ 	.short	0x0008
        /*0024*/ 	.byte	0x00, 0xf4, 0x21, 0x00


	//----- nvinfo : EIATTR_KPARAM_INFO
	.align		4
.L_13:
        /*0028*/ 	.byte	0x04, 0x17
        /*002a*/ 	.short	(.L_15 - .L_14)
.L_14:
        /*002c*/ 	.word	0x00000000
        /*0030*/ 	.short	0x0000
        /*0032*/ 	.short	0x0000
        /*0034*/ 	.byte	0x00, 0xf4, 0x21, 0x00


	//----- nvinfo : EIATTR_SPARSE_MMA_MASK
	.align		4
.L_15:
        /*0038*/ 	.byte	0x03, 0x50
        /*003a*/ 	.short	0x0000


	//----- nvinfo : EIATTR_MAXREG_COUNT
	.align		4
        /*003c*/ 	.byte	0x03, 0x1b
        /*003e*/ 	.short	0x00ff


	//----- nvinfo : EIATTR_EXIT_INSTR_OFFSETS
	.align		4
        /*0040*/ 	.byte	0x04, 0x1c
        /*0042*/ 	.short	(.L_17 - .L_16)


	//   ....[0]....
.L_16:
        /*0044*/ 	.word	0x00000180


	//   ....[1]....
        /*0048*/ 	.word	0x000001a0


	//----- nvinfo : EIATTR_REQNTID
	.align		4
.L_17:
        /*004c*/ 	.byte	0x04, 0x10
        /*004e*/ 	.short	(.L_19 - .L_18)
.L_18:
        /*0050*/ 	.word	0x00000080
        /*0054*/ 	.word	0x00000001
        /*0058*/ 	.word	0x00000001


	//----- nvinfo : EIATTR_CBANK_PARAM_SIZE
	.align		4
.L_19:
        /*005c*/ 	.byte	0x03, 0x19
        /*005e*/ 	.short	0x0014


	//----- nvinfo : EIATTR_PARAM_CBANK
	.align		4
        /*0060*/ 	.byte	0x04, 0x0a
        /*0062*/ 	.short	(.L_21 - .L_20)
	.align		4
.L_20:
        /*0064*/ 	.word	index@(.nv.constant0.triton_poi_fused_clone_0)
        /*0068*/ 	.short	0x0210
        /*006a*/ 	.short	0x0014


	//----- nvinfo : EIATTR_SW_WAR
	.align		4
.L_21:
        /*006c*/ 	.byte	0x04, 0x36
        /*006e*/ 	.short	(.L_23 - .L_22)
.L_22:
        /*0070*/ 	.word	0x00000008
.L_23:


//--------------------- .nv.callgraph             --------------------------
	.section	.nv.callgraph,"",@"SHT_CUDA_CALLGRAPH"
	.align	4
	.sectionentsize	8
	.align		4
        /*0000*/ 	.word	0x00000000
	.align		4
        /*0004*/ 	.word	0xffffffff
	.align		4
        /*0008*/ 	.word	0x00000000
	.align		4
        /*000c*/ 	.word	0xfffffffe
	.align		4
        /*0010*/ 	.word	0x00000000
	.align		4
        /*0014*/ 	.word	0xfffffffd
	.align		4
        /*0018*/ 	.word	0x00000000
	.align		4
        /*001c*/ 	.word	0xfffffffc


//--------------------- .text.triton_poi_fused_clone_0 --------------------------
	.section	.text.triton_poi_fused_clone_0,"ax",@progbits
	.align	128
        .global         triton_poi_fused_clone_0
        .type           triton_poi_fused_clone_0,@function
        .size           triton_poi_fused_clone_0,(.L_x_1 - triton_poi_fused_clone_0)
        .other          triton_poi_fused_clone_0,@"STO_CUDA_ENTRY STV_DEFAULT"
triton_poi_fused_clone_0:
.text.triton_poi_fused_clone_0:
[----:B------:R-:W0:Y:S02]  /*0000*/  LDC R1, c[0x0][0x28] ;  /* 0x00000a00ff017b82 */ /* 0x000e240000000800 */
[----:B------:R-:W1:Y:S01]  /*0010*/  S2R R0, SR_TID.X ;  /* 0x0000000000007919 */ /* 0x000e620000002100 */
[----:B------:R-:W2:Y:S01]  /*0020*/  LDC.64 R2, c[0x0][0x210] ;  /* 0x00008400ff027b82 */ /* 0x000ea20000000a00 */
[----:B------:R-:W-:Y:S01]  /*0030*/  CS2R R8, SRZ ;  /* 0x0000000000087805 */ /* 0x000fe2000001ff00 */
[----:B------:R-:W-:Y:S01]  /*0040*/  ULDC.64 UR4, c[0x0][0x208] ;  /* 0x0000820000047ab9 */ /* 0x000fe20000000a00 */
[----:B------:R-:W3:Y:S01]  /*0050*/  S2R R5, SR_CTAID.X ;  /* 0x0000000000057919 */ /* 0x000ee20000002500 */
[----:B-1----:R-:W-:Y:S01]  /*0060*/  IMAD.SHL.U32 R0, R0, 0x2, RZ ;  /* 0x0000000200007824 */ /* 0x002fe200078e00ff */
[----:B---3--:R-:W-:-:S04]  /*0070*/  SHF.R.S32.HI R6, RZ, 0x17, R5 ;  /* 0x00000017ff067819 */ /* 0x008fc80000011405 */
[----:B------:R-:W-:Y:S02]  /*0080*/  LOP3.LUT R0, R0, 0xfe, RZ, 0xc0, !PT ;  /* 0x000000fe00007812 */ /* 0x000fe400078ec0ff */
[----:B------:R-:W-:-:S03]  /*0090*/  SGXT R6, R6, 0x1 ;  /* 0x000000010606781a */ /* 0x000fc60000000200 */
[----:B------:R-:W-:-:S05]  /*00a0*/  IMAD R7, R5, 0x100, R0 ;  /* 0x0000010005077824 */ /* 0x000fca00078e0200 */
[----:B------:R-:W-:Y:S02]  /*00b0*/  SHF.R.S32.HI R0, RZ, 0x1, R7 ;  /* 0x00000001ff007819 */ /* 0x000fe40000011407 */
[----:B------:R-:W-:Y:S02]  /*00c0*/  LEA.HI R6, R6, R7, RZ, 0x4 ;  /* 0x0000000706067211 */ /* 0x000fe400078f20ff */
[----:B------:R-:W-:Y:S02]  /*00d0*/  LEA.HI R4, R0, R0, RZ, 0x2 ;  /* 0x0000000000047211 */ /* 0x000fe400078f10ff */
[----:B------:R-:W-:Y:S02]  /*00e0*/  SHF.R.S32.HI R6, RZ, 0x4, R6 ;  /* 0x00000004ff067819 */ /* 0x000fe40000011406 */
[----:B------:R-:W-:Y:S02]  /*00f0*/  LOP3.LUT R5, R4, 0xfffffffc, RZ, 0xc0, !PT ;  /* 0xfffffffc04057812 */ /* 0x000fe400078ec0ff */
[----:B------:R-:W-:-:S03]  /*0100*/  ISETP.GE.AND P0, PT, R7, 0x400, PT ;  /* 0x000004000700780c */ /* 0x000fc60003f06270 */
[----:B------:R-:W-:-:S04]  /*0110*/  IMAD.IADD R5, R0, 0x1, -R5 ;  /* 0x0000000100057824 */ /* 0x000fc800078e0a05 */
[----:B------:R-:W-:-:S04]  /*0120*/  IMAD R5, R6, 0x4, R5 ;  /* 0x0000000406057824 */ /* 0x000fc800078e0205 */
[----:B--2---:R-:W-:Y:S02]  /*0130*/  IMAD.WIDE R2, R5, 0x4, R2 ;  /* 0x0000000405027825 */ /* 0x004fe400078e0202 */
[----:B------:R-:W1:Y:S03]  /*0140*/  LDC.64 R4, c[0x0][0x218] ;  /* 0x00008600ff047b82 */ /* 0x000e660000000a00 */
[----:B------:R2:W5:Y:S04]  /*0150*/  @!P0 LDG.E.EL R8, desc[UR4][R2.64] ;  /* 0x0000000402088981 */ /* 0x000568000c2e1900 */
[----:B------:R2:W5:Y:S01]  /*0160*/  @!P0 LDG.E.EL R9, desc[UR4][R2.64] ;  /* 0x0000000402098981 */ /* 0x000562000c2e1900 */
[----:B-1----:R-:W-:Y:S01]  /*0170*/  IMAD.WIDE R4, R7, 0x4, R4 ;  /* 0x0000000407047825 */ /* 0x002fe200078e0204 */
[----:B--2---:R-:W-:Y:S06]  /*0180*/  @P0 EXIT ;  /* 0x000000000000094d */ /* 0x004fec0003800000 */
[----:B-----5:R-:W-:Y:S01]  /*0190*/  STG.E.64 desc[UR4][R4.64], R8 ;  /* 0x0000000804007986 */ /* 0x020fe2000c101b04 */
[----:B------:R-:W-:Y:S05]  /*01a0*/  EXIT ;  /* 0x000000000000794d */ /* 0x000fea0003800000 */
.L_x_0:
[----:B------:R-:W-:-:S00]  /*01b0*/  BRA `(.L_x_0) ;  /* 0xfffffffc00fc7947 */ /* 0x000fc0000383ffff */
[----:B------:R-:W-:-:S00]  /*01c0*/  NOP ;  /* 0x0000000000007918 */ /* 0x000fc00000000000 */
        /* <DEDUP_REMOVED lines=11> */
.L_x_1:


//--------------------- .nv.constant0.triton_poi_fused_clone_0 --------------------------
	.section	.nv.constant0.triton_poi_fused_clone_0,"a",@progbits
	.sectionflags	@""
	.align	4
.nv.constant0.triton_poi_fused_clone_0:
	.zero		548
